//
// Generated by NVIDIA NVVM Compiler
//
// Compiler Build ID: CL-36424714
// Cuda compilation tools, release 13.0, V13.0.88
// Based on NVVM 20.0.0
//

.version 9.0
.target sm_100
.address_size 64

	// .globl	_Z10gpu_searchPiPfii

.visible .entry _Z10gpu_searchPiPfii(
	.param .u64 .ptr .align 1 _Z10gpu_searchPiPfii_param_0,
	.param .u64 .ptr .align 1 _Z10gpu_searchPiPfii_param_1,
	.param .u32 _Z10gpu_searchPiPfii_param_2,
	.param .u32 _Z10gpu_searchPiPfii_param_3
)
{


	ret;

}
	// .globl	_Z12gpu_search_2PiPfii
.visible .entry _Z12gpu_search_2PiPfii(
	.param .u64 .ptr .align 1 _Z12gpu_search_2PiPfii_param_0,
	.param .u64 .ptr .align 1 _Z12gpu_search_2PiPfii_param_1,
	.param .u32 _Z12gpu_search_2PiPfii_param_2,
	.param .u32 _Z12gpu_search_2PiPfii_param_3
)
{


	ret;

}


// ===== COMPILED SASS (sm_100) =====

	.target	sm_100

	.elftype	@"ET_EXEC"


//--------------------- .note.nv.tkinfo           --------------------------
	.section	.note.nv.tkinfo,"",@"SHT_NOTE"
	.sectionflags	@"SHF_NOTE_NV_TKINFO"
	.tkinfo
        /*0018*/ 	.word	0x00000002
        /*0030*/ 	.string	""
        /*0030*/ 	.string	"ptxas"
        /*0030*/ 	.string	"Cuda compilation tools, release 13.0, V13.0.88"
        /*0030*/ 	.string	"Build cuda_13.0.r13.0/compiler.36424714_0"
        /*0030*/ 	.string	"-arch sm_100 -m 64 "



//--------------------- .note.nv.cuinfo           --------------------------
	.section	.note.nv.cuinfo,"",@"SHT_NOTE"
	.sectionflags	@"SHF_NOTE_NV_CUINFO"
        /*0018*/ 	.short	0x0002
        /*001a*/ 	.short	0x0064
        /*001c*/ 	.short	0x0082
	.zero		2


//--------------------- .nv.info                  --------------------------
	.section	.nv.info,"",@"SHT_CUDA_INFO"
	.align	4


	//----- nvinfo : EIATTR_REGCOUNT
	.align		4
        /*0000*/ 	.byte	0x04, 0x2f
        /*0002*/ 	.short	(.L_1 - .L_0)
	.align		4
.L_0:
        /*0004*/ 	.word	index@(_Z10gpu_searchPiPfii)
        /*0008*/ 	.word	0x00000004


	//----- nvinfo : EIATTR_FRAME_SIZE
	.align		4
.L_1:
        /*000c*/ 	.byte	0x04, 0x11
        /*000e*/ 	.short	(.L_3 - .L_2)
	.align		4
.L_2:
        /*0010*/ 	.word	index@(_Z10gpu_searchPiPfii)
        /*0014*/ 	.word	0x00000000


	//----- nvinfo : EIATTR_REGCOUNT
	.align		4
.L_3:
        /*0018*/ 	.byte	0x04, 0x2f
        /*001a*/ 	.short	(.L_5 - .L_4)
	.align		4
.L_4:
        /*001c*/ 	.word	index@(_Z12gpu_search_2PiPfii)
        /*0020*/ 	.word	0x00000004


	//----- nvinfo : EIATTR_FRAME_SIZE
	.align		4
.L_5:
        /*0024*/ 	.byte	0x04, 0x11
        /*0026*/ 	.short	(.L_7 - .L_6)
	.align		4
.L_6:
        /*0028*/ 	.word	index@(_Z12gpu_search_2PiPfii)
        /*002c*/ 	.word	0x00000000


	//----- nvinfo : EIATTR_MIN_STACK_SIZE
	.align		4
.L_7:
        /*0030*/ 	.byte	0x04, 0x12
        /*0032*/ 	.short	(.L_9 - .L_8)
	.align		4
.L_8:
        /*0034*/ 	.word	index@(_Z12gpu_search_2PiPfii)
        /*0038*/ 	.word	0x00000000


	//----- nvinfo : EIATTR_MIN_STACK_SIZE
	.align		4
.L_9:
        /*003c*/ 	.byte	0x04, 0x12
        /*003e*/ 	.short	(.L_11 - .L_10)
	.align		4
.L_10:
        /*0040*/ 	.word	index@(_Z10gpu_searchPiPfii)
        /*0044*/ 	.word	0x00000000
.L_11:


//--------------------- .nv.compat                --------------------------
	.section	.nv.compat,"",@"SHT_CUDA_COMPAT_INFO"
	.align	4
        /*0000*/ 	.byte	0x02, 0x09, 0x00, 0x00, 0x02, 0x02, 0x01, 0x00, 0x02, 0x05, 0x05, 0x00, 0x03, 0x07, 0x01, 0x01
        /*0010*/ 	.byte	0x02, 0x03, 0x00, 0x00, 0x02, 0x06, 0x01, 0x00, 0x04, 0x0b, 0x08, 0x00, 0x09, 0x00, 0x00, 0x00
        /*0020*/ 	.byte	0x00, 0x00, 0x00, 0x00


//--------------------- .nv.info._Z12gpu_search_2PiPfii --------------------------
	.section	.nv.info._Z12gpu_search_2PiPfii,"",@"SHT_CUDA_INFO"
	.sectionflags	@""
	.align	4


	//----- nvinfo : EIATTR_CUDA_API_VERSION
	.align		4
        /*0000*/ 	.byte	0x04, 0x37
        /*0002*/ 	.short	(.L_13 - .L_12)
.L_12:
        /*0004*/ 	.word	0x00000082


	//----- nvinfo : EIATTR_KPARAM_INFO
	.align		4
.L_13:
        /*0008*/ 	.byte	0x04, 0x17
        /*000a*/ 	.short	(.L_15 - .L_14)
.L_14:
        /*000c*/ 	.word	0x00000000
        /*0010*/ 	.short	0x0003
        /*0012*/ 	.short	0x0014
        /*0014*/ 	.byte	0x00, 0xf0, 0x11, 0x00


	//----- nvinfo : EIATTR_KPARAM_INFO
	.align		4
.L_15:
        /*0018*/ 	.byte	0x04, 0x17
        /*001a*/ 	.short	(.L_17 - .L_16)
.L_16:
        /*001c*/ 	.word	0x00000000
        /*0020*/ 	.short	0x0002
        /*0022*/ 	.short	0x0010
        /*0024*/ 	.byte	0x00, 0xf0, 0x11, 0x00


	//----- nvinfo : EIATTR_KPARAM_INFO
	.align		4
.L_17:
        /*0028*/ 	.byte	0x04, 0x17
        /*002a*/ 	.short	(.L_19 - .L_18)
.L_18:
        /*002c*/ 	.word	0x00000000
        /*0030*/ 	.short	0x0001
        /*0032*/ 	.short	0x0008
        /*0034*/ 	.byte	0x00, 0xf5, 0x21, 0x00


	//----- nvinfo : EIATTR_KPARAM_INFO
	.align		4
.L_19:
        /*0038*/ 	.byte	0x04, 0x17
        /*003a*/ 	.short	(.L_21 - .L_20)
.L_20:
        /*003c*/ 	.word	0x00000000
        /*0040*/ 	.short	0x0000
        /*0042*/ 	.short	0x0000
        /*0044*/ 	.byte	0x00, 0xf5, 0x21, 0x00


	//----- nvinfo : EIATTR_SPARSE_MMA_MASK
	.align		4
.L_21:
        /*0048*/ 	.byte	0x03, 0x50
        /*004a*/ 	.short	0x0000


	//----- nvinfo : EIATTR_MAXREG_COUNT
	.align		4
        /*004c*/ 	.byte	0x03, 0x1b
        /*004e*/ 	.short	0x00ff


	//----- nvinfo : EIATTR_MERCURY_ISA_VERSION
	.align		4
        /*0050*/ 	.byte	0x03, 0x5f
        /*0052*/ 	.short	0x0101


	//----- nvinfo : EIATTR_VRC_CTA_INIT_COUNT
	.align		4
        /*0054*/ 	.byte	0x02, 0x4a
	.zero		1
	.zero		1


	//----- nvinfo : EIATTR_EXIT_INSTR_OFFSETS
	.align		4
        /*0058*/ 	.byte	0x04, 0x1c
        /*005a*/ 	.short	(.L_23 - .L_22)


	//   ....[0]....
.L_22:
        /*005c*/ 	.word	0x00000010


	//----- nvinfo : EIATTR_CBANK_PARAM_SIZE
	.align		4
.L_23:
        /*0060*/ 	.byte	0x03, 0x19
        /*0062*/ 	.short	0x0018


	//----- nvinfo : EIATTR_PARAM_CBANK
	.align		4
        /*0064*/ 	.byte	0x04, 0x0a
        /*0066*/ 	.short	(.L_25 - .L_24)
	.align		4
.L_24:
        /*0068*/ 	.word	index@(.nv.constant0._Z12gpu_search_2PiPfii)
        /*006c*/ 	.short	0x0380
        /*006e*/ 	.short	0x0018


	//----- nvinfo : EIATTR_SW_WAR
	.align		4
.L_25:
        /*0070*/ 	.byte	0x04, 0x36
        /*0072*/ 	.short	(.L_27 - .L_26)
.L_26:
        /*0074*/ 	.word	0x00000008
.L_27:


//--------------------- .nv.info._Z10gpu_searchPiPfii --------------------------
	.section	.nv.info._Z10gpu_searchPiPfii,"",@"SHT_CUDA_INFO"
	.sectionflags	@""
	.align	4


	//----- nvinfo : EIATTR_CUDA_API_VERSION
	.align		4
        /*0000*/ 	.byte	0x04, 0x37
        /*0002*/ 	.short	(.L_29 - .L_28)
.L_28:
        /*0004*/ 	.word	0x00000082


	//----- nvinfo : EIATTR_KPARAM_INFO
	.align		4
.L_29:
        /*0008*/ 	.byte	0x04, 0x17
        /*000a*/ 	.short	(.L_31 - .L_30)
.L_30:
        /*000c*/ 	.word	0x00000000
        /*0010*/ 	.short	0x0003
        /*0012*/ 	.short	0x0014
        /*0014*/ 	.byte	0x00, 0xf0, 0x11, 0x00


	//----- nvinfo : EIATTR_KPARAM_INFO
	.align		4
.L_31:
        /*0018*/ 	.byte	0x04, 0x17
        /*001a*/ 	.short	(.L_33 - .L_32)
.L_32:
        /*001c*/ 	.word	0x00000000
        /*0020*/ 	.short	0x0002
        /*0022*/ 	.short	0x0010
        /*0024*/ 	.byte	0x00, 0xf0, 0x11, 0x00


	//----- nvinfo : EIATTR_KPARAM_INFO
	.align		4
.L_33:
        /*0028*/ 	.byte	0x04, 0x17
        /*002a*/ 	.short	(.L_35 - .L_34)
.L_34:
        /*002c*/ 	.word	0x00000000
        /*0030*/ 	.short	0x0001
        /*0032*/ 	.short	0x0008
        /*0034*/ 	.byte	0x00, 0xf5, 0x21, 0x00


	//----- nvinfo : EIATTR_KPARAM_INFO
	.align		4
.L_35:
        /*0038*/ 	.byte	0x04, 0x17
        /*003a*/ 	.short	(.L_37 - .L_36)
.L_36:
        /*003c*/ 	.word	0x00000000
        /*0040*/ 	.short	0x0000
        /*0042*/ 	.short	0x0000
        /*0044*/ 	.byte	0x00, 0xf5, 0x21, 0x00


	//----- nvinfo : EIATTR_SPARSE_MMA_MASK
	.align		4
.L_37:
        /*0048*/ 	.byte	0x03, 0x50
        /*004a*/ 	.short	0x0000


	//----- nvinfo : EIATTR_MAXREG_COUNT
	.align		4
        /*004c*/ 	.byte	0x03, 0x1b
        /*004e*/ 	.short	0x00ff


	//----- nvinfo : EIATTR_MERCURY_ISA_VERSION
	.align		4
        /*0050*/ 	.byte	0x03, 0x5f
        /*0052*/ 	.short	0x0101


	//----- nvinfo : EIATTR_VRC_CTA_INIT_COUNT
	.align		4
        /*0054*/ 	.byte	0x02, 0x4a
	.zero		1
	.zero		1


	//----- nvinfo : EIATTR_EXIT_INSTR_OFFSETS
	.align		4
        /*0058*/ 	.byte	0x04, 0x1c
        /*005a*/ 	.short	(.L_39 - .L_38)


	//   ....[0]....
.L_38:
        /*005c*/ 	.word	0x00000010


	//----- nvinfo : EIATTR_CBANK_PARAM_SIZE
	.align		4
.L_39:
        /*0060*/ 	.byte	0x03, 0x19
        /*0062*/ 	.short	0x0018


	//----- nvinfo : EIATTR_PARAM_CBANK
	.align		4
        /*0064*/ 	.byte	0x04, 0x0a
        /*0066*/ 	.short	(.L_41 - .L_40)
	.align		4
.L_40:
        /*0068*/ 	.word	index@(.nv.constant0._Z10gpu_searchPiPfii)
        /*006c*/ 	.short	0x0380
        /*006e*/ 	.short	0x0018


	//----- nvinfo : EIATTR_SW_WAR
	.align		4
.L_41:
        /*0070*/ 	.byte	0x04, 0x36
        /*0072*/ 	.short	(.L_43 - .L_42)
.L_42:
        /*0074*/ 	.word	0x00000008
.L_43:


//--------------------- .nv.callgraph             --------------------------
	.section	.nv.callgraph,"",@"SHT_CUDA_CALLGRAPH"
	.align	4
	.sectionentsize	8
	.align		4
        /*0000*/ 	.word	0x00000000
	.align		4
        /*0004*/ 	.word	0xffffffff
	.align		4
        /*0008*/ 	.word	0x00000000
	.align		4
        /*000c*/ 	.word	0xfffffffe
	.align		4
        /*0010*/ 	.word	0x00000000
	.align		4
        /*0014*/ 	.word	0xfffffffd
	.align		4
        /*0018*/ 	.word	0x00000000
	.align		4
        /*001c*/ 	.word	0xfffffffc


//--------------------- .text._Z12gpu_search_2PiPfii --------------------------
	.section	.text._Z12gpu_search_2PiPfii,"ax",@progbits
	.align	128
        .global         _Z12gpu_search_2PiPfii
        .type           _Z12gpu_search_2PiPfii,@function
        .size           _Z12gpu_search_2PiPfii,(.L_x_2 - _Z12gpu_search_2PiPfii)
        .other          _Z12gpu_search_2PiPfii,@"STO_CUDA_ENTRY STV_DEFAULT"
_Z12gpu_search_2PiPfii:
.text._Z12gpu_search_2PiPfii:
[----:B------:R-:W-:Y:S01]  /*0000*/  LDC R1, c[0x0][0x37c] ;  /* 0x0000df00ff017b82 */ /* 0x000fe20000000800 */
[----:B------:R-:W-:Y:S05]  /*0010*/  EXIT ;  /* 0x000000000000794d */ /* 0x000fea0003800000 */
.L_x_0:
[----:B------:R-:W-:-:S00]  /*0020*/  BRA `(.L_x_0) ;  /* 0xfffffffc00fc7947 */ /* 0x000fc0000383ffff */
[----:B------:R-:W-:-:S00]  /*0030*/  NOP ;  /* 0x0000000000007918 */ /* 0x000fc00000000000 */
        /* <DEDUP_REMOVED lines=12> */
.L_x_2:


//--------------------- .text._Z10gpu_searchPiPfii --------------------------
	.section	.text._Z10gpu_searchPiPfii,"ax",@progbits
	.align	128
        .global         _Z10gpu_searchPiPfii
        .type           _Z10gpu_searchPiPfii,@function
        .size           _Z10gpu_searchPiPfii,(.L_x_3 - _Z10gpu_searchPiPfii)
        .other          _Z10gpu_searchPiPfii,@"STO_CUDA_ENTRY STV_DEFAULT"
_Z10gpu_searchPiPfii:
.text._Z10gpu_searchPiPfii:
[----:B------:R-:W-:Y:S01]  /*0000*/  LDC R1, c[0x0][0x37c] ;  /* 0x0000df00ff017b82 */ /* 0x000fe20000000800 */
[----:B------:R-:W-:Y:S05]  /*0010*/  EXIT ;  /* 0x000000000000794d */ /* 0x000fea0003800000 */
.L_x_1:
        /* <DEDUP_REMOVED lines=14> */
.L_x_3:


//--------------------- .nv.shared.reserved.0     --------------------------
	.section	.nv.shared.reserved.0,"aw",@nobits
	.weak		__nv_reservedSMEM_offset_0_alias
	.size		__nv_reservedSMEM_offset_0_alias, 0, 64
	.other		__nv_reservedSMEM_offset_0_alias,@"STO_CUDA_RESERVED_SHARED STV_DEFAULT"
__nv_reservedSMEM_offset_0_alias:
	.zero		0
	.zero		64


//--------------------- .nv.constant0._Z12gpu_search_2PiPfii --------------------------
	.section	.nv.constant0._Z12gpu_search_2PiPfii,"a",@progbits
	.sectionflags	@""
	.align	4
.nv.constant0._Z12gpu_search_2PiPfii:
	.zero		920


//--------------------- .nv.constant0._Z10gpu_searchPiPfii --------------------------
	.section	.nv.constant0._Z10gpu_searchPiPfii,"a",@progbits
	.sectionflags	@""
	.align	4
.nv.constant0._Z10gpu_searchPiPfii:
	.zero		920


//--------------------- SYMBOLS --------------------------

	.type		.nv.reservedSmem.offset0,@object
	.size		.nv.reservedSmem.offset0,0x4
